//
// Generated by NVIDIA NVVM Compiler
//
// Compiler Build ID: CL-36424714
// Cuda compilation tools, release 13.0, V13.0.88
// Based on NVVM 20.0.0
//

.version 9.0
.target sm_100
.address_size 64

	// .globl	_Z3maxPiS_

.visible .entry _Z3maxPiS_(
	.param .u64 .ptr .align 1 _Z3maxPiS__param_0,
	.param .u64 .ptr .align 1 _Z3maxPiS__param_1
)
{
	.reg .b32 	%r<9>;
	.reg .b64 	%rd<9>;

	ld.param.u64 	%rd1, [_Z3maxPiS__param_0];
	ld.param.u64 	%rd2, [_Z3maxPiS__param_1];
	cvta.to.global.u64 	%rd3, %rd1;
	mov.u32 	%r1, %ctaid.x;
	mov.u32 	%r2, %ntid.x;
	mov.u32 	%r3, %tid.x;
	mad.lo.s32 	%r4, %r1, %r2, %r3;
	shl.b32 	%r5, %r4, 1;
	mul.wide.s32 	%rd4, %r5, 4;
	add.s64 	%rd5, %rd3, %rd4;
	ld.global.u32 	%r6, [%rd5];
	ld.global.u32 	%r7, [%rd5+4];
	cvta.to.global.u64 	%rd6, %rd2;
	min.s32 	%r8, %r6, %r7;
	mul.wide.s32 	%rd7, %r4, 4;
	add.s64 	%rd8, %rd6, %rd7;
	st.global.u32 	[%rd8], %r8;
	ret;

}


// ===== COMPILED SASS (sm_100) =====

	.target	sm_100

	.elftype	@"ET_EXEC"


//--------------------- .note.nv.tkinfo           --------------------------
	.section	.note.nv.tkinfo,"",@"SHT_NOTE"
	.sectionflags	@"SHF_NOTE_NV_TKINFO"
	.tkinfo
        /*0018*/ 	.word	0x00000002
        /*0030*/ 	.string	""
        /*0030*/ 	.string	"ptxas"
        /*0030*/ 	.string	"Cuda compilation tools, release 13.0, V13.0.88"
        /*0030*/ 	.string	"Build cuda_13.0.r13.0/compiler.36424714_0"
        /*0030*/ 	.string	"-arch sm_100 -m 64 "



//--------------------- .note.nv.cuinfo           --------------------------
	.section	.note.nv.cuinfo,"",@"SHT_NOTE"
	.sectionflags	@"SHF_NOTE_NV_CUINFO"
        /*0018*/ 	.short	0x0002
        /*001a*/ 	.short	0x0064
        /*001c*/ 	.short	0x0082
	.zero		2


//--------------------- .nv.info                  --------------------------
	.section	.nv.info,"",@"SHT_CUDA_INFO"
	.align	4


	//----- nvinfo : EIATTR_REGCOUNT
	.align		4
        /*0000*/ 	.byte	0x04, 0x2f
        /*0002*/ 	.short	(.L_1 - .L_0)
	.align		4
.L_0:
        /*0004*/ 	.word	index@(_Z3maxPiS_)
        /*0008*/ 	.word	0x0000000c


	//----- nvinfo : EIATTR_FRAME_SIZE
	.align		4
.L_1:
        /*000c*/ 	.byte	0x04, 0x11
        /*000e*/ 	.short	(.L_3 - .L_2)
	.align		4
.L_2:
        /*0010*/ 	.word	index@(_Z3maxPiS_)
        /*0014*/ 	.word	0x00000000


	//----- nvinfo : EIATTR_MIN_STACK_SIZE
	.align		4
.L_3:
        /*0018*/ 	.byte	0x04, 0x12
        /*001a*/ 	.short	(.L_5 - .L_4)
	.align		4
.L_4:
        /*001c*/ 	.word	index@(_Z3maxPiS_)
        /*0020*/ 	.word	0x00000000
.L_5:


//--------------------- .nv.compat                --------------------------
	.section	.nv.compat,"",@"SHT_CUDA_COMPAT_INFO"
	.align	4
        /*0000*/ 	.byte	0x02, 0x09, 0x00, 0x00, 0x02, 0x02, 0x01, 0x00, 0x02, 0x05, 0x05, 0x00, 0x03, 0x07, 0x01, 0x01
        /*0010*/ 	.byte	0x02, 0x03, 0x00, 0x00, 0x02, 0x06, 0x01, 0x00, 0x04, 0x0b, 0x08, 0x00, 0x09, 0x00, 0x00, 0x00
        /*0020*/ 	.byte	0x00, 0x00, 0x00, 0x00


//--------------------- .nv.info._Z3maxPiS_       --------------------------
	.section	.nv.info._Z3maxPiS_,"",@"SHT_CUDA_INFO"
	.sectionflags	@""
	.align	4


	//----- nvinfo : EIATTR_CUDA_API_VERSION
	.align		4
        /*0000*/ 	.byte	0x04, 0x37
        /*0002*/ 	.short	(.L_7 - .L_6)
.L_6:
        /*0004*/ 	.word	0x00000082


	//----- nvinfo : EIATTR_KPARAM_INFO
	.align		4
.L_7:
        /*0008*/ 	.byte	0x04, 0x17
        /*000a*/ 	.short	(.L_9 - .L_8)
.L_8:
        /*000c*/ 	.word	0x00000000
        /*0010*/ 	.short	0x0001
        /*0012*/ 	.short	0x0008
        /*0014*/ 	.byte	0x00, 0xf5, 0x21, 0x00


	//----- nvinfo : EIATTR_KPARAM_INFO
	.align		4
.L_9:
        /*0018*/ 	.byte	0x04, 0x17
        /*001a*/ 	.short	(.L_11 - .L_10)
.L_10:
        /*001c*/ 	.word	0x00000000
        /*0020*/ 	.short	0x0000
        /*0022*/ 	.short	0x0000
        /*0024*/ 	.byte	0x00, 0xf5, 0x21, 0x00


	//----- nvinfo : EIATTR_SPARSE_MMA_MASK
	.align		4
.L_11:
        /*0028*/ 	.byte	0x03, 0x50
        /*002a*/ 	.short	0x0000


	//----- nvinfo : EIATTR_MAXREG_COUNT
	.align		4
        /*002c*/ 	.byte	0x03, 0x1b
        /*002e*/ 	.short	0x00ff


	//----- nvinfo : EIATTR_MERCURY_ISA_VERSION
	.align		4
        /*0030*/ 	.byte	0x03, 0x5f
        /*0032*/ 	.short	0x0101


	//----- nvinfo : EIATTR_VRC_CTA_INIT_COUNT
	.align		4
        /*0034*/ 	.byte	0x02, 0x4a
	.zero		1
	.zero		1


	//----- nvinfo : EIATTR_EXIT_INSTR_OFFSETS
	.align		4
        /*0038*/ 	.byte	0x04, 0x1c
        /*003a*/ 	.short	(.L_13 - .L_12)


	//   ....[0]....
.L_12:
        /*003c*/ 	.word	0x000000f0


	//----- nvinfo : EIATTR_CBANK_PARAM_SIZE
	.align		4
.L_13:
        /*0040*/ 	.byte	0x03, 0x19
        /*0042*/ 	.short	0x0010


	//----- nvinfo : EIATTR_PARAM_CBANK
	.align		4
        /*0044*/ 	.byte	0x04, 0x0a
        /*0046*/ 	.short	(.L_15 - .L_14)
	.align		4
.L_14:
        /*0048*/ 	.word	index@(.nv.constant0._Z3maxPiS_)
        /*004c*/ 	.short	0x0380
        /*004e*/ 	.short	0x0010


	//----- nvinfo : EIATTR_SW_WAR
	.align		4
.L_15:
        /*0050*/ 	.byte	0x04, 0x36
        /*0052*/ 	.short	(.L_17 - .L_16)
.L_16:
        /*0054*/ 	.word	0x00000008
.L_17:


//--------------------- .nv.callgraph             --------------------------
	.section	.nv.callgraph,"",@"SHT_CUDA_CALLGRAPH"
	.align	4
	.sectionentsize	8
	.align		4
        /*0000*/ 	.word	0x00000000
	.align		4
        /*0004*/ 	.word	0xffffffff
	.align		4
        /*0008*/ 	.word	0x00000000
	.align		4
        /*000c*/ 	.word	0xfffffffe
	.align		4
        /*0010*/ 	.word	0x00000000
	.align		4
        /*0014*/ 	.word	0xfffffffd
	.align		4
        /*0018*/ 	.word	0x00000000
	.align		4
        /*001c*/ 	.word	0xfffffffc


//--------------------- .text._Z3maxPiS_          --------------------------
	.section	.text._Z3maxPiS_,"ax",@progbits
	.align	128
        .global         _Z3maxPiS_
        .type           _Z3maxPiS_,@function
        .size           _Z3maxPiS_,(.L_x_1 - _Z3maxPiS_)
        .other          _Z3maxPiS_,@"STO_CUDA_ENTRY STV_DEFAULT"
_Z3maxPiS_:
.text._Z3maxPiS_:
[----:B------:R-:W-:Y:S01]  /*0000*/  LDC R1, c[0x0][0x37c] ;  /* 0x0000df00ff017b82 */ /* 0x000fe20000000800 */
[----:B------:R-:W0:Y:S07]  /*0010*/  S2R R0, SR_TID.X ;  /* 0x0000000000007919 */ /* 0x000e2e0000002100 */
[----:B------:R-:W0:Y:S01]  /*0020*/  S2UR UR6, SR_CTAID.X ;  /* 0x00000000000679c3 */ /* 0x000e220000002500 */
[----:B------:R-:W1:Y:S07]  /*0030*/  LDCU.64 UR4, c[0x0][0x358] ;  /* 0x00006b00ff0477ac */ /* 0x000e6e0008000a00 */
[----:B------:R-:W0:Y:S08]  /*0040*/  LDC R7, c[0x0][0x360] ;  /* 0x0000d800ff077b82 */ /* 0x000e300000000800 */
[----:B------:R-:W2:Y:S01]  /*0050*/  LDC.64 R2, c[0x0][0x380] ;  /* 0x0000e000ff027b82 */ /* 0x000ea20000000a00 */
[----:B0-----:R-:W-:-:S05]  /*0060*/  IMAD R7, R7, UR6, R0 ;  /* 0x0000000607077c24 */ /* 0x001fca000f8e0200 */
[----:B------:R-:W-:-:S05]  /*0070*/  SHF.L.U32 R5, R7, 0x1, RZ ;  /* 0x0000000107057819 */ /* 0x000fca00000006ff */
[----:B--2---:R-:W-:Y:S02]  /*0080*/  IMAD.WIDE R2, R5, 0x4, R2 ;  /* 0x0000000405027825 */ /* 0x004fe400078e0202 */
[----:B------:R-:W0:Y:S03]  /*0090*/  LDC.64 R4, c[0x0][0x388] ;  /* 0x0000e200ff047b82 */ /* 0x000e260000000a00 */
[----:B-1----:R-:W2:Y:S04]  /*00a0*/  LDG.E R0, desc[UR4][R2.64] ;  /* 0x0000000402007981 */ /* 0x002ea8000c1e1900 */
[----:B------:R-:W2:Y:S01]  /*00b0*/  LDG.E R9, desc[UR4][R2.64+0x4] ;  /* 0x0000040402097981 */ /* 0x000ea2000c1e1900 */
[----:B0-----:R-:W-:Y:S01]  /*00c0*/  IMAD.WIDE R4, R7, 0x4, R4 ;  /* 0x0000000407047825 */ /* 0x001fe200078e0204 */
[----:B--2---:R-:W-:-:S05]  /*00d0*/  VIMNMX R9, PT, PT, R0, R9, PT ;  /* 0x0000000900097248 */ /* 0x004fca0003fe0100 */
[----:B------:R-:W-:Y:S01]  /*00e0*/  STG.E desc[UR4][R4.64], R9 ;  /* 0x0000000904007986 */ /* 0x000fe2000c101904 */
[----:B------:R-:W-:Y:S05]  /*00f0*/  EXIT ;  /* 0x000000000000794d */ /* 0x000fea0003800000 */
.L_x_0:
[----:B------:R-:W-:-:S00]  /*0100*/  BRA `(.L_x_0) ;  /* 0xfffffffc00fc7947 */ /* 0x000fc0000383ffff */
[----:B------:R-:W-:-:S00]  /*0110*/  NOP ;  /* 0x0000000000007918 */ /* 0x000fc00000000000 */
        /* <DEDUP_REMOVED lines=14> */
.L_x_1:


//--------------------- .nv.shared.reserved.0     --------------------------
	.section	.nv.shared.reserved.0,"aw",@nobits
	.weak		__nv_reservedSMEM_offset_0_alias
	.size		__nv_reservedSMEM_offset_0_alias, 0, 64
	.other		__nv_reservedSMEM_offset_0_alias,@"STO_CUDA_RESERVED_SHARED STV_DEFAULT"
__nv_reservedSMEM_offset_0_alias:
	.zero		0
	.zero		64


//--------------------- .nv.constant0._Z3maxPiS_  --------------------------
	.section	.nv.constant0._Z3maxPiS_,"a",@progbits
	.sectionflags	@""
	.align	4
.nv.constant0._Z3maxPiS_:
	.zero		912


//--------------------- SYMBOLS --------------------------

	.type		.nv.reservedSmem.offset0,@object
	.size		.nv.reservedSmem.offset0,0x4
